//
// Generated by NVIDIA NVVM Compiler
//
// Compiler Build ID: CL-36424714
// Cuda compilation tools, release 13.0, V13.0.88
// Based on NVVM 20.0.0
//

.version 9.0
.target sm_100
.address_size 64

	// .globl	_Z12Hello_kerneli
.extern .func  (.param .b32 func_retval0) vprintf
(
	.param .b64 vprintf_param_0,
	.param .b64 vprintf_param_1
)
;
.global .align 1 .b8 $str[85] = {32, 82, 97, 110, 107, 32, 37, 100, 32, 105, 110, 32, 67, 85, 68, 65, 58, 32, 85, 110, 97, 98, 108, 101, 32, 116, 111, 32, 100, 101, 116, 101, 114, 109, 105, 110, 101, 32, 99, 117, 100, 97, 32, 100, 101, 118, 105, 99, 101, 32, 110, 117, 109, 98, 101, 114, 44, 32, 101, 114, 114, 111, 114, 32, 105, 115, 32, 37, 100, 44, 32, 100, 101, 118, 105, 99, 101, 32, 105, 115, 32, 37, 100, 10};
.global .align 1 .b8 $str$1[69] = {72, 101, 108, 108, 111, 32, 87, 111, 114, 108, 100, 32, 102, 114, 111, 109, 32, 67, 85, 68, 65, 47, 77, 80, 73, 58, 32, 82, 97, 110, 107, 32, 37, 100, 44, 32, 68, 101, 118, 105, 99, 101, 32, 37, 100, 44, 32, 84, 104, 114, 101, 97, 100, 32, 37, 100, 44, 32, 66, 108, 111, 99, 107, 32, 37, 100, 32, 10};

.visible .entry _Z12Hello_kerneli(
	.param .u32 _Z12Hello_kerneli_param_0
)
{
	.local .align 16 .b8 	__local_depot0[16];
	.reg .b64 	%SP;
	.reg .b64 	%SPL;
	.reg .b32 	%r<10>;
	.reg .b64 	%rd<7>;

	mov.u64 	%SPL, __local_depot0;
	cvta.local.u64 	%SP, %SPL;
	ld.param.u32 	%r1, [_Z12Hello_kerneli_param_0];
	add.u64 	%rd1, %SP, 0;
	add.u64 	%rd2, %SPL, 0;
	mov.b32 	%r2, 999;
	st.local.v2.u32 	[%rd2], {%r1, %r2};
	mov.b32 	%r3, -12;
	st.local.u32 	[%rd2+8], %r3;
	mov.u64 	%rd3, $str;
	cvta.global.u64 	%rd4, %rd3;
	{ // callseq 0, 0
	.param .b64 param0;
	st.param.b64 	[param0], %rd4;
	.param .b64 param1;
	st.param.b64 	[param1], %rd1;
	.param .b32 retval0;
	call.uni (retval0), 
	vprintf, 
	(
	param0, 
	param1
	);
	ld.param.b32 	%r4, [retval0];
	} // callseq 0
	mov.u32 	%r6, %tid.x;
	mov.u32 	%r7, %ctaid.x;
	st.local.v4.u32 	[%rd2], {%r1, %r3, %r6, %r7};
	mov.u64 	%rd5, $str$1;
	cvta.global.u64 	%rd6, %rd5;
	{ // callseq 1, 0
	.param .b64 param0;
	st.param.b64 	[param0], %rd6;
	.param .b64 param1;
	st.param.b64 	[param1], %rd1;
	.param .b32 retval0;
	call.uni (retval0), 
	vprintf, 
	(
	param0, 
	param1
	);
	ld.param.b32 	%r8, [retval0];
	} // callseq 1
	bar.sync 	0;
	ret;

}


// ===== COMPILED SASS (sm_100) =====

	.target	sm_100

	.elftype	@"ET_EXEC"


//--------------------- .note.nv.tkinfo           --------------------------
	.section	.note.nv.tkinfo,"",@"SHT_NOTE"
	.sectionflags	@"SHF_NOTE_NV_TKINFO"
	.tkinfo
        /*0018*/ 	.word	0x00000002
        /*0030*/ 	.string	""
        /*0030*/ 	.string	"ptxas"
        /*0030*/ 	.string	"Cuda compilation tools, release 13.0, V13.0.88"
        /*0030*/ 	.string	"Build cuda_13.0.r13.0/compiler.36424714_0"
        /*0030*/ 	.string	"-arch sm_100 -m 64 "



//--------------------- .note.nv.cuinfo           --------------------------
	.section	.note.nv.cuinfo,"",@"SHT_NOTE"
	.sectionflags	@"SHF_NOTE_NV_CUINFO"
        /*0018*/ 	.short	0x0002
        /*001a*/ 	.short	0x0064
        /*001c*/ 	.short	0x0082
	.zero		2


//--------------------- .nv.info                  --------------------------
	.section	.nv.info,"",@"SHT_CUDA_INFO"
	.align	4


	//----- nvinfo : EIATTR_REGCOUNT
	.align		4
        /*0000*/ 	.byte	0x04, 0x2f
        /*0002*/ 	.short	(.L_3 - .L_2)
	.align		4
.L_2:
        /*0004*/ 	.word	index@(_Z12Hello_kerneli)
        /*0008*/ 	.word	0x00000018


	//----- nvinfo : EIATTR_FRAME_SIZE
	.align		4
.L_3:
        /*000c*/ 	.byte	0x04, 0x11
        /*000e*/ 	.short	(.L_5 - .L_4)
	.align		4
.L_4:
        /*0010*/ 	.word	index@(_Z12Hello_kerneli)
        /*0014*/ 	.word	0x00000010


	//----- nvinfo : EIATTR_MIN_STACK_SIZE
	.align		4
.L_5:
        /*0018*/ 	.byte	0x04, 0x12
        /*001a*/ 	.short	(.L_7 - .L_6)
	.align		4
.L_6:
        /*001c*/ 	.word	index@(_Z12Hello_kerneli)
        /*0020*/ 	.word	0x00000010
.L_7:


//--------------------- .nv.compat                --------------------------
	.section	.nv.compat,"",@"SHT_CUDA_COMPAT_INFO"
	.align	4
        /*0000*/ 	.byte	0x02, 0x09, 0x00, 0x00, 0x02, 0x02, 0x01, 0x00, 0x02, 0x05, 0x05, 0x00, 0x03, 0x07, 0x01, 0x01
        /*0010*/ 	.byte	0x02, 0x03, 0x00, 0x00, 0x02, 0x06, 0x01, 0x00, 0x04, 0x0b, 0x08, 0x00, 0x09, 0x00, 0x00, 0x00
        /*0020*/ 	.byte	0x00, 0x00, 0x00, 0x00


//--------------------- .nv.info._Z12Hello_kerneli --------------------------
	.section	.nv.info._Z12Hello_kerneli,"",@"SHT_CUDA_INFO"
	.sectionflags	@""
	.align	4


	//----- nvinfo : EIATTR_CUDA_API_VERSION
	.align		4
        /*0000*/ 	.byte	0x04, 0x37
        /*0002*/ 	.short	(.L_9 - .L_8)
.L_8:
        /*0004*/ 	.word	0x00000082


	//----- nvinfo : EIATTR_KPARAM_INFO
	.align		4
.L_9:
        /*0008*/ 	.byte	0x04, 0x17
        /*000a*/ 	.short	(.L_11 - .L_10)
.L_10:
        /*000c*/ 	.word	0x00000000
        /*0010*/ 	.short	0x0000
        /*0012*/ 	.short	0x0000
        /*0014*/ 	.byte	0x00, 0xf0, 0x11, 0x00


	//----- nvinfo : EIATTR_SPARSE_MMA_MASK
	.align		4
.L_11:
        /*0018*/ 	.byte	0x03, 0x50
        /*001a*/ 	.short	0x0000


	//----- nvinfo : EIATTR_MAXREG_COUNT
	.align		4
        /*001c*/ 	.byte	0x03, 0x1b
        /*001e*/ 	.short	0x00ff


	//----- nvinfo : EIATTR_NUM_BARRIERS
	.align		4
        /*0020*/ 	.byte	0x02, 0x4c
        /*0022*/ 	.byte	0x01
	.zero		1


	//----- nvinfo : EIATTR_EXTERNS
	.align		4
        /*0024*/ 	.byte	0x04, 0x0f
        /*0026*/ 	.short	(.L_13 - .L_12)


	//   ....[0]....
	.align		4
.L_12:
        /*0028*/ 	.word	index@(vprintf)


	//----- nvinfo : EIATTR_MERCURY_ISA_VERSION
	.align		4
.L_13:
        /*002c*/ 	.byte	0x03, 0x5f
        /*002e*/ 	.short	0x0101


	//----- nvinfo : EIATTR_VRC_CTA_INIT_COUNT
	.align		4
        /*0030*/ 	.byte	0x02, 0x4a
	.zero		1
	.zero		1


	//----- nvinfo : EIATTR_SYSCALL_OFFSETS
	.align		4
        /*0034*/ 	.byte	0x04, 0x46
        /*0036*/ 	.short	(.L_15 - .L_14)


	//   ....[0]....
.L_14:
        /*0038*/ 	.word	0x00000130


	//   ....[1]....
        /*003c*/ 	.word	0x00000200


	//----- nvinfo : EIATTR_EXIT_INSTR_OFFSETS
	.align		4
.L_15:
        /*0040*/ 	.byte	0x04, 0x1c
        /*0042*/ 	.short	(.L_17 - .L_16)


	//   ....[0]....
.L_16:
        /*0044*/ 	.word	0x00000230


	//----- nvinfo : EIATTR_CBANK_PARAM_SIZE
	.align		4
.L_17:
        /*0048*/ 	.byte	0x03, 0x19
        /*004a*/ 	.short	0x0004


	//----- nvinfo : EIATTR_PARAM_CBANK
	.align		4
        /*004c*/ 	.byte	0x04, 0x0a
        /*004e*/ 	.short	(.L_19 - .L_18)
	.align		4
.L_18:
        /*0050*/ 	.word	index@(.nv.constant0._Z12Hello_kerneli)
        /*0054*/ 	.short	0x0380
        /*0056*/ 	.short	0x0004


	//----- nvinfo : EIATTR_SW_WAR
	.align		4
.L_19:
        /*0058*/ 	.byte	0x04, 0x36
        /*005a*/ 	.short	(.L_21 - .L_20)
.L_20:
        /*005c*/ 	.word	0x00000008
.L_21:


//--------------------- .nv.callgraph             --------------------------
	.section	.nv.callgraph,"",@"SHT_CUDA_CALLGRAPH"
	.align	4
	.sectionentsize	8
	.align		4
        /*0000*/ 	.word	0x00000000
	.align		4
        /*0004*/ 	.word	0xffffffff
	.align		4
        /*0008*/ 	.word	index@(_Z12Hello_kerneli)
	.align		4
        /*000c*/ 	.word	index@(vprintf)
	.align		4
        /*0010*/ 	.word	0x00000000
	.align		4
        /*0014*/ 	.word	0xfffffffe
	.align		4
        /*0018*/ 	.word	0x00000000
	.align		4
        /*001c*/ 	.word	0xfffffffd
	.align		4
        /*0020*/ 	.word	0x00000000
	.align		4
        /*0024*/ 	.word	0xfffffffc


//--------------------- .nv.constant4             --------------------------
	.section	.nv.constant4,"a",@progbits
	.align	8
	.align		8
.nv.constant4:
        /*0000*/ 	.dword	vprintf
	.align		8
        /*0008*/ 	.dword	$str
	.align		8
        /*0010*/ 	.dword	$str$1


//--------------------- .text._Z12Hello_kerneli   --------------------------
	.section	.text._Z12Hello_kerneli,"ax",@progbits
	.align	128
        .global         _Z12Hello_kerneli
        .type           _Z12Hello_kerneli,@function
        .size           _Z12Hello_kerneli,(.L_x_3 - _Z12Hello_kerneli)
        .other          _Z12Hello_kerneli,@"STO_CUDA_ENTRY STV_DEFAULT"
_Z12Hello_kerneli:
.text._Z12Hello_kerneli:
[----:B------:R-:W0:Y:S08]  /*0000*/  LDC R1, c[0x0][0x37c] ;  /* 0x0000df00ff017b82 */ /* 0x000e300000000800 */
[----:B------:R-:W1:Y:S01]  /*0010*/  LDC R10, c[0x0][0x380] ;  /* 0x0000e000ff0a7b82 */ /* 0x000e620000000800 */
[----:B------:R-:W2:Y:S01]  /*0020*/  LDCU UR4, c[0x0][0x2f8] ;  /* 0x00005f00ff0477ac */ /* 0x000ea20008000800 */
[----:B------:R-:W-:-:S02]  /*0030*/  HFMA2 R11, -RZ, RZ, 0, 5.9545040130615234375e-05 ;  /* 0x000003e7ff0b7431 */ /* 0x000fc400000001ff */
[----:B0-----:R-:W-:Y:S01]  /*0040*/  VIADD R1, R1, 0xfffffff0 ;  /* 0xfffffff001017836 */ /* 0x001fe20000000000 */
[----:B------:R-:W-:Y:S01]  /*0050*/  MOV R2, 0x0 ;  /* 0x0000000000027802 */ /* 0x000fe20000000f00 */
[----:B------:R-:W-:Y:S01]  /*0060*/  IMAD.MOV.U32 R0, RZ, RZ, -0xc ;  /* 0xfffffff4ff007424 */ /* 0x000fe200078e00ff */
[----:B------:R-:W0:Y:S02]  /*0070*/  LDCU UR5, c[0x0][0x2fc] ;  /* 0x00005f80ff0577ac */ /* 0x000e240008000800 */
[----:B------:R3:W4:Y:S02]  /*0080*/  LDC.64 R8, c[0x4][R2] ;  /* 0x0100000002087b82 */ /* 0x0007240000000a00 */
[----:B------:R3:W-:Y:S01]  /*0090*/  STL [R1+0x8], R0 ;  /* 0x0000080001007387 */ /* 0x0007e20000100800 */
[----:B------:R-:W5:Y:S01]  /*00a0*/  LDCU.64 UR6, c[0x4][0x8] ;  /* 0x01000100ff0677ac */ /* 0x000f620008000a00 */
[----:B--2---:R-:W-:-:S04]  /*00b0*/  IADD3 R16, P0, PT, R1, UR4, RZ ;  /* 0x0000000401107c10 */ /* 0x004fc8000ff1e0ff */
[----:B------:R-:W-:Y:S01]  /*00c0*/  MOV R6, R16 ;  /* 0x0000001000067202 */ /* 0x000fe20000000f00 */
[----:B-1----:R3:W-:Y:S01]  /*00d0*/  STL.64 [R1], R10 ;  /* 0x0000000a01007387 */ /* 0x0027e20000100a00 */
[----:B0-----:R-:W-:Y:S01]  /*00e0*/  IMAD.X R17, RZ, RZ, UR5, P0 ;  /* 0x00000005ff117e24 */ /* 0x001fe200080e06ff */
[----:B-----5:R-:W-:Y:S01]  /*00f0*/  MOV R4, UR6 ;  /* 0x0000000600047c02 */ /* 0x020fe20008000f00 */
[----:B------:R-:W-:Y:S02]  /*0100*/  IMAD.U32 R5, RZ, RZ, UR7 ;  /* 0x00000007ff057e24 */ /* 0x000fe4000f8e00ff */
[----:B---3--:R-:W-:-:S07]  /*0110*/  IMAD.MOV.U32 R7, RZ, RZ, R17 ;  /* 0x000000ffff077224 */ /* 0x008fce00078e0011 */
[----:B------:R-:W-:-:S07]  /*0120*/  LEPC R20, `(.L_x_0) ;  /* 0x000000001014794e */ /* 0x000fce0000000000 */
[----:B----4-:R-:W-:Y:S05]  /*0130*/  CALL.ABS.NOINC R8 ;  /* 0x0000000008007343 */ /* 0x010fea0003c00000 */
.L_x_0:
[----:B------:R-:W0:Y:S01]  /*0140*/  S2R R10, SR_TID.X ;  /* 0x00000000000a7919 */ /* 0x000e220000002100 */
[----:B------:R-:W0:Y:S01]  /*0150*/  LDC R8, c[0x0][0x380] ;  /* 0x0000e000ff087b82 */ /* 0x000e220000000800 */
[----:B------:R-:W-:Y:S01]  /*0160*/  MOV R9, 0xfffffff4 ;  /* 0xfffffff400097802 */ /* 0x000fe20000000f00 */
[----:B------:R-:W1:Y:S01]  /*0170*/  LDCU.64 UR4, c[0x4][0x10] ;  /* 0x01000200ff0477ac */ /* 0x000e620008000a00 */
[----:B------:R-:W0:Y:S01]  /*0180*/  S2R R11, SR_CTAID.X ;  /* 0x00000000000b7919 */ /* 0x000e220000002500 */
[----:B------:R-:W-:Y:S01]  /*0190*/  IMAD.MOV.U32 R6, RZ, RZ, R16 ;  /* 0x000000ffff067224 */ /* 0x000fe200078e0010 */
[----:B------:R-:W-:-:S03]  /*01a0*/  MOV R7, R17 ;  /* 0x0000001100077202 */ /* 0x000fc60000000f00 */
[----:B------:R-:W2:Y:S01]  /*01b0*/  LDC.64 R2, c[0x4][R2] ;  /* 0x0100000002027b82 */ /* 0x000ea20000000a00 */
[----:B-1----:R-:W-:Y:S01]  /*01c0*/  IMAD.U32 R4, RZ, RZ, UR4 ;  /* 0x00000004ff047e24 */ /* 0x002fe2000f8e00ff */
[----:B------:R-:W-:Y:S01]  /*01d0*/  MOV R5, UR5 ;  /* 0x0000000500057c02 */ /* 0x000fe20008000f00 */
[----:B0-----:R0:W-:Y:S06]  /*01e0*/  STL.128 [R1], R8 ;  /* 0x0000000801007387 */ /* 0x0011ec0000100c00 */
[----:B------:R-:W-:-:S07]  /*01f0*/  LEPC R20, `(.L_x_1) ;  /* 0x000000001014794e */ /* 0x000fce0000000000 */
[----:B0-2---:R-:W-:Y:S05]  /*0200*/  CALL.ABS.NOINC R2 ;  /* 0x0000000002007343 */ /* 0x005fea0003c00000 */
.L_x_1:
[----:B------:R-:W-:Y:S05]  /*0210*/  WARPSYNC.ALL ;  /* 0x0000000000007948 */ /* 0x000fea0003800000 */
[----:B------:R-:W-:Y:S06]  /*0220*/  BAR.SYNC.DEFER_BLOCKING 0x0 ;  /* 0x0000000000007b1d */ /* 0x000fec0000010000 */
[----:B------:R-:W-:Y:S05]  /*0230*/  EXIT ;  /* 0x000000000000794d */ /* 0x000fea0003800000 */
.L_x_2:
[----:B------:R-:W-:-:S00]  /*0240*/  BRA `(.L_x_2) ;  /* 0xfffffffc00fc7947 */ /* 0x000fc0000383ffff */
[----:B------:R-:W-:-:S00]  /*0250*/  NOP ;  /* 0x0000000000007918 */ /* 0x000fc00000000000 */
        /* <DEDUP_REMOVED lines=10> */
.L_x_3:


//--------------------- .nv.global.init           --------------------------
	.section	.nv.global.init,"aw",@progbits
.nv.global.init:
	.type		$str$1,@object
	.size		$str$1,($str - $str$1)
$str$1:
        /*0000*/ 	.byte	0x48, 0x65, 0x6c, 0x6c, 0x6f, 0x20, 0x57, 0x6f, 0x72, 0x6c, 0x64, 0x20, 0x66, 0x72, 0x6f, 0x6d
        /*0010*/ 	.byte	0x20, 0x43, 0x55, 0x44, 0x41, 0x2f, 0x4d, 0x50, 0x49, 0x3a, 0x20, 0x52, 0x61, 0x6e, 0x6b, 0x20
        /*0020*/ 	.byte	0x25, 0x64, 0x2c, 0x20, 0x44, 0x65, 0x76, 0x69, 0x63, 0x65, 0x20, 0x25, 0x64, 0x2c, 0x20, 0x54
        /*0030*/ 	.byte	0x68, 0x72, 0x65, 0x61, 0x64, 0x20, 0x25, 0x64, 0x2c, 0x20, 0x42, 0x6c, 0x6f, 0x63, 0x6b, 0x20
        /*0040*/ 	.byte	0x25, 0x64, 0x20, 0x0a, 0x00
	.type		$str,@object
	.size		$str,(.L_0 - $str)
$str:
        /*0045*/ 	.byte	0x20, 0x52, 0x61, 0x6e, 0x6b, 0x20, 0x25, 0x64, 0x20, 0x69, 0x6e, 0x20, 0x43, 0x55, 0x44, 0x41
        /*0055*/ 	.byte	0x3a, 0x20, 0x55, 0x6e, 0x61, 0x62, 0x6c, 0x65, 0x20, 0x74, 0x6f, 0x20, 0x64, 0x65, 0x74, 0x65
        /*0065*/ 	.byte	0x72, 0x6d, 0x69, 0x6e, 0x65, 0x20, 0x63, 0x75, 0x64, 0x61, 0x20, 0x64, 0x65, 0x76, 0x69, 0x63
        /*0075*/ 	.byte	0x65, 0x20, 0x6e, 0x75, 0x6d, 0x62, 0x65, 0x72, 0x2c, 0x20, 0x65, 0x72, 0x72, 0x6f, 0x72, 0x20
        /*0085*/ 	.byte	0x69, 0x73, 0x20, 0x25, 0x64, 0x2c, 0x20, 0x64, 0x65, 0x76, 0x69, 0x63, 0x65, 0x20, 0x69, 0x73
        /*0095*/ 	.byte	0x20, 0x25, 0x64, 0x0a, 0x00
.L_0:


//--------------------- .nv.shared.reserved.0     --------------------------
	.section	.nv.shared.reserved.0,"aw",@nobits
	.weak		__nv_reservedSMEM_offset_0_alias
	.size		__nv_reservedSMEM_offset_0_alias, 0, 64
	.other		__nv_reservedSMEM_offset_0_alias,@"STO_CUDA_RESERVED_SHARED STV_DEFAULT"
__nv_reservedSMEM_offset_0_alias:
	.zero		0
	.zero		64


//--------------------- .nv.constant0._Z12Hello_kerneli --------------------------
	.section	.nv.constant0._Z12Hello_kerneli,"a",@progbits
	.sectionflags	@""
	.align	4
.nv.constant0._Z12Hello_kerneli:
	.zero		900


//--------------------- SYMBOLS --------------------------

	.type		.nv.reservedSmem.offset0,@object
	.size		.nv.reservedSmem.offset0,0x4
	.type		vprintf,@function
